	.headerflags	@"EF_CUDA_TEXMODE_UNIFIED EF_CUDA_64BIT_ADDRESS EF_CUDA_ACCELERATORS EF_CUDA_SM90 EF_CUDA_VIRTUAL_SM(EF_CUDA_SM90)"
	.elftype	@"ET_EXEC"


//--------------------- .nv.info                  --------------------------
	.section	.nv.info,"",@"SHT_CUDA_INFO"
	.align	4


	//----- nvinfo : EIATTR_REGCOUNT
	.align		4
        /*0000*/ 	.byte	0x04, 0x2f
        /*0002*/ 	.short	(.L_3 - .L_2)
	.align		4
.L_2:
        /*0004*/ 	.word	index@(triton_poi_fused__native_batch_norm_legit_no_training_add_mul_softplus_tanh_14)
        /*0008*/ 	.word	0x0000001c


	//----- nvinfo : EIATTR_MIN_STACK_SIZE
	.align		4
.L_3:
        /*000c*/ 	.byte	0x04, 0x12
        /*000e*/ 	.short	(.L_5 - .L_4)
	.align		4
.L_4:
        /*0010*/ 	.word	index@(triton_poi_fused__native_batch_norm_legit_no_training_add_mul_softplus_tanh_14)
        /*0014*/ 	.word	0x00000000


	//----- nvinfo : EIATTR_FRAME_SIZE
	.align		4
.L_5:
        /*0018*/ 	.byte	0x04, 0x11
        /*001a*/ 	.short	(.L_7 - .L_6)
	.align		4
.L_6:
        /*001c*/ 	.word	index@(triton_poi_fused__native_batch_norm_legit_no_training_add_mul_softplus_tanh_14)
        /*0020*/ 	.word	0x00000000


	//----- nvinfo : EIATTR_MIN_STACK_SIZE
	.align		4
.L_7:
        /*0024*/ 	.byte	0x04, 0x12
        /*0026*/ 	.short	(.L_9 - .L_8)
	.align		4
.L_8:
        /*0028*/ 	.word	index@(triton_poi_fused__native_batch_norm_legit_no_training_add_mul_softplus_tanh_14)
        /*002c*/ 	.word	0x00000000
.L_9:


//--------------------- .nv.info.triton_poi_fused__native_batch_norm_legit_no_training_add_mul_softplus_tanh_14 --------------------------
	.section	.nv.info.triton_poi_fused__native_batch_norm_legit_no_training_add_mul_softplus_tanh_14,"",@"SHT_CUDA_INFO"
	.sectionflags	@""
	.align	4


	//----- nvinfo : EIATTR_CUDA_API_VERSION
	.align		4
        /*0000*/ 	.byte	0x04, 0x37
        /*0002*/ 	.short	(.L_11 - .L_10)
.L_10:
        /*0004*/ 	.word	0x0000007c


	//----- nvinfo : EIATTR_KPARAM_INFO
	.align		4
.L_11:
        /*0008*/ 	.byte	0x04, 0x17
        /*000a*/ 	.short	(.L_13 - .L_12)
.L_12:
        /*000c*/ 	.word	0x00000000
        /*0010*/ 	.short	0x0007
        /*0012*/ 	.short	0x0038
        /*0014*/ 	.byte	0x00, 0xf0, 0x11, 0x00


	//----- nvinfo : EIATTR_KPARAM_INFO
	.align		4
.L_13:
        /*0018*/ 	.byte	0x04, 0x17
        /*001a*/ 	.short	(.L_15 - .L_14)
.L_14:
        /*001c*/ 	.word	0x00000000
        /*0020*/ 	.short	0x0006
        /*0022*/ 	.short	0x0030
        /*0024*/ 	.byte	0x00, 0xf4, 0x21, 0x00


	//----- nvinfo : EIATTR_KPARAM_INFO
	.align		4
.L_15:
        /*0028*/ 	.byte	0x04, 0x17
        /*002a*/ 	.short	(.L_17 - .L_16)
.L_16:
        /*002c*/ 	.word	0x00000000
        /*0030*/ 	.short	0x0005
        /*0032*/ 	.short	0x0028
        /*0034*/ 	.byte	0x00, 0xf4, 0x21, 0x00


	//----- nvinfo : EIATTR_KPARAM_INFO
	.align		4
.L_17:
        /*0038*/ 	.byte	0x04, 0x17
        /*003a*/ 	.short	(.L_19 - .L_18)
.L_18:
        /*003c*/ 	.word	0x00000000
        /*0040*/ 	.short	0x0004
        /*0042*/ 	.short	0x0020
        /*0044*/ 	.byte	0x00, 0xf4, 0x21, 0x00


	//----- nvinfo : EIATTR_KPARAM_INFO
	.align		4
.L_19:
        /*0048*/ 	.byte	0x04, 0x17
        /*004a*/ 	.short	(.L_21 - .L_20)
.L_20:
        /*004c*/ 	.word	0x00000000
        /*0050*/ 	.short	0x0003
        /*0052*/ 	.short	0x0018
        /*0054*/ 	.byte	0x00, 0xf4, 0x21, 0x00


	//----- nvinfo : EIATTR_KPARAM_INFO
	.align		4
.L_21:
        /*0058*/ 	.byte	0x04, 0x17
        /*005a*/ 	.short	(.L_23 - .L_22)
.L_22:
        /*005c*/ 	.word	0x00000000
        /*0060*/ 	.short	0x0002
        /*0062*/ 	.short	0x0010
        /*0064*/ 	.byte	0x00, 0xf4, 0x21, 0x00


	//----- nvinfo : EIATTR_KPARAM_INFO
	.align		4
.L_23:
        /*0068*/ 	.byte	0x04, 0x17
        /*006a*/ 	.short	(.L_25 - .L_24)
.L_24:
        /*006c*/ 	.word	0x00000000
        /*0070*/ 	.short	0x0001
        /*0072*/ 	.short	0x0008
        /*0074*/ 	.byte	0x00, 0xf4, 0x21, 0x00


	//----- nvinfo : EIATTR_KPARAM_INFO
	.align		4
.L_25:
        /*0078*/ 	.byte	0x04, 0x17
        /*007a*/ 	.short	(.L_27 - .L_26)
.L_26:
        /*007c*/ 	.word	0x00000000
        /*0080*/ 	.short	0x0000
        /*0082*/ 	.short	0x0000
        /*0084*/ 	.byte	0x00, 0xf4, 0x21, 0x00


	//----- nvinfo : EIATTR_SPARSE_MMA_MASK
	.align		4
.L_27:
        /*0088*/ 	.byte	0x03, 0x50
        /*008a*/ 	.short	0x0000


	//----- nvinfo : EIATTR_MAXREG_COUNT
	.align		4
        /*008c*/ 	.byte	0x03, 0x1b
        /*008e*/ 	.short	0x00ff


	//----- nvinfo : EIATTR_EXIT_INSTR_OFFSETS
	.align		4
        /*0090*/ 	.byte	0x04, 0x1c
        /*0092*/ 	.short	(.L_29 - .L_28)


	//   ....[0]....
.L_28:
        /*0094*/ 	.word	0x00000bb0


	//   ....[1]....
        /*0098*/ 	.word	0x00000bd0


	//----- nvinfo : EIATTR_REQNTID
	.align		4
.L_29:
        /*009c*/ 	.byte	0x04, 0x10
        /*009e*/ 	.short	(.L_31 - .L_30)
.L_30:
        /*00a0*/ 	.word	0x00000080
        /*00a4*/ 	.word	0x00000001
        /*00a8*/ 	.word	0x00000001


	//----- nvinfo : EIATTR_CRS_STACK_SIZE
	.align		4
.L_31:
        /*00ac*/ 	.byte	0x04, 0x1e
        /*00ae*/ 	.short	(.L_33 - .L_32)
.L_32:
        /*00b0*/ 	.word	0x00000000


	//----- nvinfo : EIATTR_CBANK_PARAM_SIZE
	.align		4
.L_33:
        /*00b4*/ 	.byte	0x03, 0x19
        /*00b6*/ 	.short	0x003c


	//----- nvinfo : EIATTR_PARAM_CBANK
	.align		4
        /*00b8*/ 	.byte	0x04, 0x0a
        /*00ba*/ 	.short	(.L_35 - .L_34)
	.align		4
.L_34:
        /*00bc*/ 	.word	index@(.nv.constant0.triton_poi_fused__native_batch_norm_legit_no_training_add_mul_softplus_tanh_14)
        /*00c0*/ 	.short	0x0210
        /*00c2*/ 	.short	0x003c


	//----- nvinfo : EIATTR_SW_WAR
	.align		4
.L_35:
        /*00c4*/ 	.byte	0x04, 0x36
        /*00c6*/ 	.short	(.L_37 - .L_36)
.L_36:
        /*00c8*/ 	.word	0x00000008
.L_37:


//--------------------- .nv.callgraph             --------------------------
	.section	.nv.callgraph,"",@"SHT_CUDA_CALLGRAPH"
	.align	4
	.sectionentsize	8
	.align		4
        /*0000*/ 	.word	0x00000000
	.align		4
        /*0004*/ 	.word	0xffffffff
	.align		4
        /*0008*/ 	.word	0x00000000
	.align		4
        /*000c*/ 	.word	0xfffffffe
	.align		4
        /*0010*/ 	.word	0x00000000
	.align		4
        /*0014*/ 	.word	0xfffffffd
	.align		4
        /*0018*/ 	.word	0x00000000
	.align		4
        /*001c*/ 	.word	0xfffffffc


//--------------------- .nv.constant4             --------------------------
	.section	.nv.constant4,"a",@progbits
	.align	8
	.align		8
.nv.constant4:
        /*0000*/ 	.dword	_$_str
	.align		8
        /*0008*/ 	.dword	_$_str_$_2


//--------------------- .text.triton_poi_fused__native_batch_norm_legit_no_training_add_mul_softplus_tanh_14 --------------------------
	.section	.text.triton_poi_fused__native_batch_norm_legit_no_training_add_mul_softplus_tanh_14,"ax",@progbits
	.align	128
        .global         triton_poi_fused__native_batch_norm_legit_no_training_add_mul_softplus_tanh_14
        .type           triton_poi_fused__native_batch_norm_legit_no_training_add_mul_softplus_tanh_14,@function
        .size           triton_poi_fused__native_batch_norm_legit_no_training_add_mul_softplus_tanh_14,(.L_x_11 - triton_poi_fused__native_batch_norm_legit_no_training_add_mul_softplus_tanh_14)
        .other          triton_poi_fused__native_batch_norm_legit_no_training_add_mul_softplus_tanh_14,@"STO_CUDA_ENTRY STV_DEFAULT"
triton_poi_fused__native_batch_norm_legit_no_training_add_mul_softplus_tanh_14:
.text.triton_poi_fused__native_batch_norm_legit_no_training_add_mul_softplus_tanh_14:
[----:B------:R-:W0:Y:S01]  /*0000*/  LDC R1, c[0x0][0x28] ;  /* 0x00000a00ff017b82 */ /* 0x000e220000000800 */
[----:B------:R-:W1:Y:S07]  /*0010*/  S2R R0, SR_TID.X ;  /* 0x0000000000007919 */ /* 0x000e6e0000002100 */
[----:B------:R-:W2:Y:S01]  /*0020*/  LDC.64 R2, c[0x0][0x228] ;  /* 0x00008a00ff027b82 */ /* 0x000ea20000000a00 */
[----:B------:R-:W-:Y:S01]  /*0030*/  ULDC.64 UR4, c[0x0][0x208] ;  /* 0x0000820000047ab9 */ /* 0x000fe20000000a00 */
[----:B------:R-:W3:Y:S06]  /*0040*/  S2R R7, SR_CTAID.X ;  /* 0x0000000000077919 */ /* 0x000eec0000002500 */
[----:B------:R-:W4:Y:S08]  /*0050*/  LDC.64 R18, c[0x0][0x220] ;  /* 0x00008800ff127b82 */ /* 0x000f300000000a00 */
[----:B------:R-:W5:Y:S08]  /*0060*/  LDC.64 R16, c[0x0][0x218] ;  /* 0x00008600ff107b82 */ /* 0x000f700000000a00 */
[----:B------:R-:W5:Y:S01]  /*0070*/  LDC.64 R20, c[0x0][0x230] ;  /* 0x00008c00ff147b82 */ /* 0x000f620000000a00 */
[----:B-1----:R-:W-:-:S07]  /*0080*/  SHF.L.U32 R0, R0, 0x1, RZ ;  /* 0x0000000100007819 */ /* 0x002fce00000006ff */
[----:B------:R-:W1:Y:S01]  /*0090*/  LDC.64 R22, c[0x0][0x238] ;  /* 0x00008e00ff167b82 */ /* 0x000e620000000a00 */
[----:B---3--:R-:W-:Y:S02]  /*00a0*/  SHF.R.S32.HI R5, RZ, 0x17, R7 ;  /* 0x00000017ff057819 */ /* 0x008fe40000011407 */
[----:B------:R-:W-:Y:S02]  /*00b0*/  LOP3.LUT R0, R0, 0xfe, RZ, 0xc0, !PT ;  /* 0x000000fe00007812 */ /* 0x000fe400078ec0ff */
[----:B------:R-:W-:Y:S02]  /*00c0*/  SGXT R5, R5, 0x1 ;  /* 0x000000010505781a */ /* 0x000fe40000000200 */
[----:B------:R-:W-:Y:S02]  /*00d0*/  CS2R R8, SRZ ;  /* 0x0000000000087805 */ /* 0x000fe4000001ff00 */
[----:B------:R-:W-:Y:S02]  /*00e0*/  LEA R4, R7, R0, 0x8 ;  /* 0x0000000007047211 */ /* 0x000fe400078e40ff */
[----:B------:R-:W-:-:S02]  /*00f0*/  CS2R R6, SRZ ;  /* 0x0000000000067805 */ /* 0x000fc4000001ff00 */
[----:B------:R-:W-:Y:S02]  /*0100*/  CS2R R10, SRZ ;  /* 0x00000000000a7805 */ /* 0x000fe4000001ff00 */
[----:B------:R-:W-:Y:S02]  /*0110*/  CS2R R12, SRZ ;  /* 0x00000000000c7805 */ /* 0x000fe4000001ff00 */
[----:B------:R-:W-:Y:S02]  /*0120*/  LEA.HI R5, R5, R4, RZ, 0x6 ;  /* 0x0000000405057211 */ /* 0x000fe400078f30ff */
[----:B------:R-:W-:Y:S02]  /*0130*/  CS2R R14, SRZ ;  /* 0x00000000000e7805 */ /* 0x000fe4000001ff00 */
[----:B------:R-:W-:Y:S01]  /*0140*/  ISETP.GE.AND P0, PT, R4, 0x400, PT ;  /* 0x000004000400780c */ /* 0x000fe20003f06270 */
[----:B------:R-:W3:Y:S01]  /*0150*/  LDC.64 R24, c[0x0][0x240] ;  /* 0x00009000ff187b82 */ /* 0x000ee20000000a00 */
[----:B------:R-:W-:-:S04]  /*0160*/  LOP3.LUT R5, R5, 0xffffffc0, RZ, 0xc0, !PT ;  /* 0xffffffc005057812 */ /* 0x000fc800078ec0ff */
[----:B------:R-:W-:-:S05]  /*0170*/  IADD3 R5, R4, -R5, RZ ;  /* 0x8000000504057210 */ /* 0x000fca0007ffe0ff */
[----:B--2---:R-:W-:-:S05]  /*0180*/  IMAD.WIDE R2, R5, 0x4, R2 ;  /* 0x0000000405027825 */ /* 0x004fca00078e0202 */
[----:B------:R2:W3:Y:S01]  /*0190*/  @!P0 LDG.E.EL.64 R6, desc[UR4][R2.64] ;  /* 0x0000000402068981 */ /* 0x0004e2000c2e1b00 */
[----:B----4-:R-:W-:-:S04]  /*01a0*/  IMAD.WIDE R18, R5, 0x4, R18 ;  /* 0x0000000405127825 */ /* 0x010fc800078e0212 */
[C---:B0----5:R-:W-:Y:S01]  /*01b0*/  IMAD.WIDE R16, R4.reuse, 0x4, R16 ;  /* 0x0000000404107825 */ /* 0x061fe200078e0210 */
[----:B------:R3:W4:Y:S03]  /*01c0*/  @!P0 LDG.E.EL.64 R8, desc[UR4][R18.64] ;  /* 0x0000000412088981 */ /* 0x000726000c2e1b00 */
[C---:B------:R-:W-:Y:S01]  /*01d0*/  IMAD.WIDE R20, R5.reuse, 0x4, R20 ;  /* 0x0000000405147825 */ /* 0x040fe200078e0214 */
[----:B------:R0:W4:Y:S03]  /*01e0*/  @!P0 LDG.E.64 R10, desc[UR4][R16.64] ;  /* 0x00000004100a8981 */ /* 0x000126000c1e1b00 */
[----:B-1----:R-:W-:Y:S01]  /*01f0*/  IMAD.WIDE R22, R5, 0x4, R22 ;  /* 0x0000000405167825 */ /* 0x002fe200078e0216 */
[----:B------:R-:W4:Y:S04]  /*0200*/  @!P0 LDG.E.EL.64 R12, desc[UR4][R20.64] ;  /* 0x00000004140c8981 */ /* 0x000f28000c2e1b00 */
[----:B------:R-:W4:Y:S01]  /*0210*/  @!P0 LDG.E.EL.64 R14, desc[UR4][R22.64] ;  /* 0x00000004160e8981 */ /* 0x000f22000c2e1b00 */
[----:B--2---:R-:W-:Y:S01]  /*0220*/  CS2R R2, SRZ ;  /* 0x0000000000027805 */ /* 0x004fe2000001ff00 */
[----:B---3--:R-:W-:-:S05]  /*0230*/  IMAD.WIDE R18, R4, 0x4, R24 ;  /* 0x0000000404127825 */ /* 0x008fca00078e0218 */
[----:B------:R1:W5:Y:S01]  /*0240*/  @!P0 LDG.E.64 R2, desc[UR4][R18.64] ;  /* 0x0000000412028981 */ /* 0x000362000c1e1b00 */
[----:B------:R-:W-:Y:S01]  /*0250*/  HFMA2.MMA R0, -RZ, RZ, 1.625, 0 ;  /* 0x3e800000ff007435 */ /* 0x000fe200000001ff */
[----:B------:R-:W-:Y:S01]  /*0260*/  BSSY B0, `(.L_x_0) ;  /* 0x0000057000007945 */ /* 0x000fe20003800000 */
[----:B------:R-:W-:Y:S01]  /*0270*/  FADD R6, R6, 9.9999997473787516356e-06 ;  /* 0x3727c5ac06067421 */ /* 0x000fe20000000000 */
[----:B------:R-:W-:-:S03]  /*0280*/  FADD R7, R7, 9.9999997473787516356e-06 ;  /* 0x3727c5ac07077421 */ /* 0x000fc60000000000 */
[----:B------:R-:W2:Y:S08]  /*0290*/  MUFU.SQRT R5, R6 ;  /* 0x0000000600057308 */ /* 0x000eb00000002000 */
[----:B0-----:R-:W0:Y:S01]  /*02a0*/  MUFU.SQRT R16, R7 ;  /* 0x0000000700107308 */ /* 0x001e220000002000 */
[C---:B--2---:R-:W-:Y:S02]  /*02b0*/  FSETP.GT.AND P1, PT, R5.reuse, 8.50705917302346158658e+37, PT ;  /* 0x7e8000000500780b */ /* 0x044fe40003f24000 */
[----:B------:R-:W-:-:S02]  /*02c0*/  FSETP.GEU.AND P3, PT, R5, 1.175494350822287508e-38, PT ;  /* 0x008000000500780b */ /* 0x000fc40003f6e000 */
[C---:B0-----:R-:W-:Y:S02]  /*02d0*/  FSETP.GT.AND P2, PT, R16.reuse, 8.50705917302346158658e+37, PT ;  /* 0x7e8000001000780b */ /* 0x041fe40003f44000 */
[----:B------:R-:W-:-:S07]  /*02e0*/  FSETP.GEU.AND P4, PT, R16, 1.175494350822287508e-38, PT ;  /* 0x008000001000780b */ /* 0x000fce0003f8e000 */
[----:B------:R-:W-:-:S04]  /*02f0*/  @P1 FMUL R5, R5, 0.25 ;  /* 0x3e80000005051820 */ /* 0x000fc80000400000 */
[----:B------:R-:W-:Y:S01]  /*0300*/  @!P3 FMUL R5, R5, 16777216 ;  /* 0x4b8000000505b820 */ /* 0x000fe20000400000 */
[----:B------:R-:W-:-:S04]  /*0310*/  @P2 FMUL R16, R16, 0.25 ;  /* 0x3e80000010102820 */ /* 0x000fc80000400000 */
[----:B------:R-:W-:Y:S01]  /*0320*/  @!P4 FMUL R16, R16, 16777216 ;  /* 0x4b8000001010c820 */ /* 0x000fe20000400000 */
[----:B------:R-:W0:Y:S01]  /*0330*/  MUFU.RCP R5, R5 ;  /* 0x0000000500057308 */ /* 0x000e220000001000 */
[----:B------:R-:W-:-:S07]  /*0340*/  FSEL R6, R0, 1, P1 ;  /* 0x3f80000000067808 */ /* 0x000fce0000800000 */
[----:B------:R-:W2:Y:S01]  /*0350*/  MUFU.RCP R16, R16 ;  /* 0x0000001000107308 */ /* 0x000ea20000001000 */
[----:B------:R-:W-:Y:S01]  /*0360*/  FSEL R17, R0, 1, P2 ;  /* 0x3f80000000117808 */ /* 0x000fe20001000000 */
[----:B------:R-:W-:Y:S01]  /*0370*/  @!P3 FMUL R6, R6, 16777216 ;  /* 0x4b8000000606b820 */ /* 0x000fe20000400000 */
[----:B----4-:R-:W-:-:S03]  /*0380*/  FADD R8, -R8, R10 ;  /* 0x0000000a08087221 */ /* 0x010fc60000000100 */
[----:B------:R-:W-:Y:S01]  /*0390*/  @!P4 FMUL R17, R17, 16777216 ;  /* 0x4b8000001111c820 */ /* 0x000fe20000400000 */
[----:B0-----:R-:W-:Y:S01]  /*03a0*/  FMUL R7, R5, R6 ;  /* 0x0000000605077220 */ /* 0x001fe20000400000 */
[----:B------:R-:W-:-:S03]  /*03b0*/  FADD R9, -R9, R11 ;  /* 0x0000000b09097221 */ /* 0x000fc60000000100 */
[----:B------:R-:W-:Y:S01]  /*03c0*/  FMUL R7, R8, R7 ;  /* 0x0000000708077220 */ /* 0x000fe20000400000 */
[----:B--2---:R-:W-:-:S03]  /*03d0*/  FMUL R6, R16, R17 ;  /* 0x0000001110067220 */ /* 0x004fc60000400000 */
[----:B------:R-:W-:Y:S01]  /*03e0*/  FFMA R5, R7, R12, R14 ;  /* 0x0000000c07057223 */ /* 0x000fe2000000000e */
[----:B------:R-:W-:-:S03]  /*03f0*/  FMUL R6, R9, R6 ;  /* 0x0000000609067220 */ /* 0x000fc60000400000 */
[----:B------:R-:W-:Y:S01]  /*0400*/  FMUL R9, R5, 1.4426950216293334961 ;  /* 0x3fb8aa3b05097820 */ /* 0x000fe20000400000 */
[----:B------:R-:W-:-:S04]  /*0410*/  FFMA R6, R6, R13, R15 ;  /* 0x0000000d06067223 */ /* 0x000fc8000000000f */
[----:B------:R-:W-:Y:S01]  /*0420*/  FMUL R11, R6, 1.4426950216293334961 ;  /* 0x3fb8aa3b060b7820 */ /* 0x000fe20000400000 */
[----:B------:R-:W-:-:S04]  /*0430*/  FSETP.GEU.AND P1, PT, R9, -126, PT ;  /* 0xc2fc00000900780b */ /* 0x000fc80003f2e000 */
[----:B------:R-:W-:-:S09]  /*0440*/  FSETP.GEU.AND P2, PT, R11, -126, PT ;  /* 0xc2fc00000b00780b */ /* 0x000fd20003f4e000 */
[----:B------:R-:W-:-:S04]  /*0450*/  @!P1 FMUL R9, R9, 0.5 ;  /* 0x3f00000009099820 */ /* 0x000fc80000400000 */
[----:B------:R-:W-:Y:S01]  /*0460*/  @!P2 FMUL R11, R11, 0.5 ;  /* 0x3f0000000b0ba820 */ /* 0x000fe20000400000 */
[----:B------:R-:W0:Y:S08]  /*0470*/  MUFU.EX2 R7, R9 ;  /* 0x0000000900077308 */ /* 0x000e300000000800 */
[----:B------:R-:W2:Y:S01]  /*0480*/  MUFU.EX2 R8, R11 ;  /* 0x0000000b00087308 */ /* 0x000ea20000000800 */
[----:B0-----:R-:W-:-:S04]  /*0490*/  @!P1 FMUL R7, R7, R7 ;  /* 0x0000000707079220 */ /* 0x001fc80000400000 */
[----:B------:R-:W-:Y:S01]  /*04a0*/  FADD.FTZ.RZ R10, R7, 1 ;  /* 0x3f800000070a7421 */ /* 0x000fe2000001c000 */
[----:B--2---:R-:W-:-:S04]  /*04b0*/  @!P2 FMUL R8, R8, R8 ;  /* 0x000000080808a220 */ /* 0x004fc80000400000 */
[----:B------:R-:W-:Y:S01]  /*04c0*/  IADD3 R10, R10, -0x3f400000, RZ ;  /* 0xc0c000000a0a7810 */ /* 0x000fe20007ffe0ff */
[----:B------:R-:W-:-:S03]  /*04d0*/  FADD.FTZ.RZ R12, R8, 1 ;  /* 0x3f800000080c7421 */ /* 0x000fc6000001c000 */
[----:B------:R-:W-:Y:S02]  /*04e0*/  LOP3.LUT R10, R10, 0xff800000, RZ, 0xc0, !PT ;  /* 0xff8000000a0a7812 */ /* 0x000fe400078ec0ff */
[----:B------:R-:W-:Y:S02]  /*04f0*/  IADD3 R12, R12, -0x3f400000, RZ ;  /* 0xc0c000000c0c7810 */ /* 0x000fe40007ffe0ff */
[----:B------:R-:W-:Y:S02]  /*0500*/  IADD3 R13, -R10, 0x40800000, RZ ;  /* 0x408000000a0d7810 */ /* 0x000fe40007ffe1ff */
[----:B------:R-:W-:-:S04]  /*0510*/  LOP3.LUT R9, R12, 0xff800000, RZ, 0xc0, !PT ;  /* 0xff8000000c097812 */ /* 0x000fc800078ec0ff */
[----:B------:R-:W-:Y:S01]  /*0520*/  IADD3 R15, -R9, 0x40800000, RZ ;  /* 0x40800000090f7810 */ /* 0x000fe20007ffe1ff */
[-C--:B------:R-:W-:Y:S01]  /*0530*/  FFMA.FTZ R11, R13, R0.reuse, -1 ;  /* 0xbf8000000d0b7423 */ /* 0x080fe20000010000 */
[----:B------:R-:W-:Y:S02]  /*0540*/  IADD3 R12, R7, -R10, RZ ;  /* 0x8000000a070c7210 */ /* 0x000fe40007ffe0ff */
[----:B------:R-:W-:Y:S01]  /*0550*/  IADD3 R13, R8, -R9, RZ ;  /* 0x80000009080d7210 */ /* 0x000fe20007ffe0ff */
[----:B------:R-:W-:Y:S01]  /*0560*/  FFMA.FTZ R0, R15, R0, -1 ;  /* 0xbf8000000f007423 */ /* 0x000fe20000010000 */
[----:B------:R-:W-:Y:S01]  /*0570*/  MOV R14, 0x3d39bf78 ;  /* 0x3d39bf78000e7802 */ /* 0x000fe20000000f00 */
[----:B------:R-:W-:Y:S02]  /*0580*/  FADD R11, R12, R11 ;  /* 0x0000000b0c0b7221 */ /* 0x000fe40000000000 */
[----:B------:R-:W-:Y:S02]  /*0590*/  FADD R0, R13, R0 ;  /* 0x000000000d007221 */ /* 0x000fe40000000000 */
[----:B------:R-:W-:-:S02]  /*05a0*/  FFMA.FTZ R12, R11, -R14, 0.10546888411045074463 ;  /* 0x3dd800120b0c7423 */ /* 0x000fc4000001080e */
[C---:B------:R-:W-:Y:S02]  /*05b0*/  FFMA.FTZ R13, R0.reuse, -R14, 0.10546888411045074463 ;  /* 0x3dd80012000d7423 */ /* 0x040fe4000001080e */
[C---:B------:R-:W-:Y:S02]  /*05c0*/  FFMA.FTZ R12, R11.reuse, R12, -0.13229703903198242188 ;  /* 0xbe0778e00b0c7423 */ /* 0x040fe4000001000c */
[C---:B------:R-:W-:Y:S02]  /*05d0*/  FFMA.FTZ R13, R0.reuse, R13, -0.13229703903198242188 ;  /* 0xbe0778e0000d7423 */ /* 0x040fe4000001000d */
[C---:B------:R-:W-:Y:S02]  /*05e0*/  FFMA.FTZ R12, R11.reuse, R12, 0.14491446316242218018 ;  /* 0x3e1464750b0c7423 */ /* 0x040fe4000001000c */
[----:B------:R-:W-:Y:S02]  /*05f0*/  FFMA.FTZ R13, R0, R13, 0.14491446316242218018 ;  /* 0x3e146475000d7423 */ /* 0x000fe4000001000d */
[----:B------:R-:W-:-:S02]  /*0600*/  FFMA.FTZ R12, R11, R12, -0.16641564667224884033 ;  /* 0xbe2a68dd0b0c7423 */ /* 0x000fc4000001000c */
[C---:B------:R-:W-:Y:S02]  /*0610*/  FFMA.FTZ R13, R0.reuse, R13, -0.16641564667224884033 ;  /* 0xbe2a68dd000d7423 */ /* 0x040fe4000001000d */
[C---:B------:R-:W-:Y:S02]  /*0620*/  FFMA.FTZ R12, R11.reuse, R12, 0.19988867640495300293 ;  /* 0x3e4caf9e0b0c7423 */ /* 0x040fe4000001000c */
[C---:B------:R-:W-:Y:S02]  /*0630*/  FFMA.FTZ R13, R0.reuse, R13, 0.19988867640495300293 ;  /* 0x3e4caf9e000d7423 */ /* 0x040fe4000001000d */
[----:B------:R-:W-:Y:S02]  /*0640*/  FFMA.FTZ R12, R11, R12, -0.25000196695327758789 ;  /* 0xbe8000420b0c7423 */ /* 0x000fe4000001000c */
[----:B------:R-:W-:Y:S01]  /*0650*/  FFMA.FTZ R13, R0, R13, -0.25000196695327758789 ;  /* 0xbe800042000d7423 */ /* 0x000fe2000001000d */
[----:B------:R-:W-:Y:S01]  /*0660*/  ISETP.GE.U32.AND P3, PT, R7, 0x7f800000, PT ;  /* 0x7f8000000700780c */ /* 0x000fe20003f66070 */
[----:B------:R-:W-:-:S02]  /*0670*/  FFMA.FTZ R12, R11, R12, 0.33333510160446166992 ;  /* 0x3eaaaae60b0c7423 */ /* 0x000fc4000001000c */
[C---:B------:R-:W-:Y:S02]  /*0680*/  FFMA.FTZ R13, R0.reuse, R13, 0.33333510160446166992 ;  /* 0x3eaaaae6000d7423 */ /* 0x040fe4000001000d */
[C---:B------:R-:W-:Y:S02]  /*0690*/  FFMA.FTZ R12, R11.reuse, R12, -0.5 ;  /* 0xbf0000000b0c7423 */ /* 0x040fe4000001000c */
[C---:B------:R-:W-:Y:S01]  /*06a0*/  FFMA.FTZ R13, R0.reuse, R13, -0.5 ;  /* 0xbf000000000d7423 */ /* 0x040fe2000001000d */
[----:B------:R-:W-:Y:S01]  /*06b0*/  I2FP.F32.S32 R9, R9 ;  /* 0x0000000900097245 */ /* 0x000fe20000201400 */
[C---:B------:R-:W-:Y:S01]  /*06c0*/  FMUL R12, R11.reuse, R12 ;  /* 0x0000000c0b0c7220 */ /* 0x040fe20000400000 */
[----:B------:R-:W-:Y:S01]  /*06d0*/  I2FP.F32.S32 R10, R10 ;  /* 0x0000000a000a7245 */ /* 0x000fe20000201400 */
[C---:B------:R-:W-:Y:S02]  /*06e0*/  FMUL R13, R0.reuse, R13 ;  /* 0x0000000d000d7220 */ /* 0x040fe40000400000 */
[----:B------:R-:W-:Y:S01]  /*06f0*/  FFMA.FTZ R11, R11, R12, R11 ;  /* 0x0000000c0b0b7223 */ /* 0x000fe2000001000b */
[----:B------:R-:W-:Y:S01]  /*0700*/  FMUL R9, R9, 1.1920928955078125e-07 ;  /* 0x3400000009097820 */ /* 0x000fe20000400000 */
[----:B------:R-:W-:Y:S01]  /*0710*/  FFMA.FTZ R0, R0, R13, R0 ;  /* 0x0000000d00007223 */ /* 0x000fe20000010000 */
[----:B------:R-:W-:Y:S01]  /*0720*/  FMUL R10, R10, 1.1920928955078125e-07 ;  /* 0x340000000a0a7820 */ /* 0x000fe20000400000 */
[----:B------:R-:W-:-:S02]  /*0730*/  FSETP.GT.AND P1, PT, R5, 20, PT ;  /* 0x41a000000500780b */ /* 0x000fc40003f24000 */
[----:B------:R-:W-:Y:S01]  /*0740*/  ISETP.GE.U32.AND P2, PT, R8, 0x7f800000, PT ;  /* 0x7f8000000800780c */ /* 0x000fe20003f46070 */
[----:B------:R-:W-:Y:S01]  /*0750*/  FFMA.FTZ R9, R9, 0.69314718246459960938, R0 ;  /* 0x3f31721809097823 */ /* 0x000fe20000010000 */
[----:B------:R-:W-:Y:S01]  /*0760*/  FFMA.FTZ R10, R10, 0.69314718246459960938, R11 ;  /* 0x3f3172180a0a7823 */ /* 0x000fe2000001000b */
[----:B-1----:R-:W-:Y:S10]  /*0770*/  @!P3 BRA `(.L_x_1) ;  /* 0x000000000014b947 */ /* 0x002ff40003800000 */
[C---:B------:R-:W-:Y:S02]  /*0780*/  ISETP.GE.AND P3, PT, R7.reuse, -0x407fffff, PT ;  /* 0xbf8000010700780c */ /* 0x040fe40003f66270 */
[----:B------:R-:W-:-:S11]  /*0790*/  FSETP.NEU.AND P4, PT, R7, RZ, PT ;  /* 0x000000ff0700720b */ /* 0x000fd60003f8d000 */
[----:B------:R-:W-:-:S05]  /*07a0*/  @P3 MOV R0, 0x7f800000 ;  /* 0x7f80000000003802 */ /* 0x000fca0000000f00 */
[----:B------:R-:W-:-:S05]  /*07b0*/  @P3 FFMA.FTZ R10, R7, R0, +INF ;  /* 0x7f800000070a3423 */ /* 0x000fca0000010000 */
[----:B------:R-:W-:-:S07]  /*07c0*/  FSEL R10, R10, -RZ, P4 ;  /* 0x800000ff0a0a7208 */ /* 0x000fce0002000000 */
.L_x_1:
[----:B------:R-:W-:Y:S05]  /*07d0*/  BSYNC B0 ;  /* 0x0000000000007941 */ /* 0x000fea0003800000 */
.L_x_0:
[----:B------:R-:W-:Y:S04]  /*07e0*/  BSSY B0, `(.L_x_2) ;  /* 0x0000007000007945 */ /* 0x000fe80003800000 */
[----:B------:R-:W-:Y:S05]  /*07f0*/  @!P2 BRA `(.L_x_3) ;  /* 0x000000000014a947 */ /* 0x000fea0003800000 */
[C---:B------:R-:W-:Y:S02]  /*0800*/  ISETP.GE.AND P2, PT, R8.reuse, -0x407fffff, PT ;  /* 0xbf8000010800780c */ /* 0x040fe40003f46270 */
[----:B------:R-:W-:-:S11]  /*0810*/  FSETP.NEU.AND P3, PT, R8, RZ, PT ;  /* 0x000000ff0800720b */ /* 0x000fd60003f6d000 */
[----:B------:R-:W-:-:S05]  /*0820*/  @P2 MOV R7, 0x7f800000 ;  /* 0x7f80000000072802 */ /* 0x000fca0000000f00 */
[----:B------:R-:W-:-:S05]  /*0830*/  @P2 FFMA.FTZ R9, R8, R7, +INF ;  /* 0x7f80000008092423 */ /* 0x000fca0000010007 */
[----:B------:R-:W-:-:S07]  /*0840*/  FSEL R9, R9, -RZ, P3 ;  /* 0x800000ff09097208 */ /* 0x000fce0001800000 */
.L_x_3:
[----:B------:R-:W-:Y:S05]  /*0850*/  BSYNC B0 ;  /* 0x0000000000007941 */ /* 0x000fea0003800000 */
.L_x_2:
[----:B------:R-:W-:Y:S01]  /*0860*/  FSEL R10, R5, R10, P1 ;  /* 0x0000000a050a7208 */ /* 0x000fe20000800000 */
[----:B------:R-:W-:Y:S01]  /*0870*/  BSSY B0, `(.L_x_4) ;  /* 0x0000017000007945 */ /* 0x000fe20003800000 */
[----:B------:R-:W-:-:S03]  /*0880*/  FSETP.GT.AND P1, PT, R6, 20, PT ;  /* 0x41a000000600780b */ /* 0x000fc60003f24000 */
[----:B------:R-:W-:Y:S01]  /*0890*/  FADD.FTZ R11, |R10|, -RZ ;  /* 0x800000ff0a0b7221 */ /* 0x000fe20000010200 */
[----:B------:R-:W-:-:S04]  /*08a0*/  FSEL R7, R6, R9, P1 ;  /* 0x0000000906077208 */ /* 0x000fc80000800000 */
[----:B------:R-:W-:-:S13]  /*08b0*/  FSETP.GE.AND P2, PT, R11, 0.60000002384185791016, PT ;  /* 0x3f19999a0b00780b */ /* 0x000fda0003f46000 */
[----:B------:R-:W-:Y:S05]  /*08c0*/  @!P2 BRA `(.L_x_5) ;  /* 0x000000000028a947 */ /* 0x000fea0003800000 */
[C---:B------:R-:W-:Y:S01]  /*08d0*/  FMUL R0, R11.reuse, 2.8853900432586669922 ;  /* 0x4038aa3b0b007820 */ /* 0x040fe20000400000 */
[----:B------:R-:W-:Y:S01]  /*08e0*/  HFMA2.MMA R9, -RZ, RZ, 1.875, 0 ;  /* 0x3f800000ff097435 */ /* 0x000fe200000001ff */
[----:B------:R-:W-:-:S04]  /*08f0*/  FSETP.GE.AND P1, PT, R11, 9.010913848876953125, PT ;  /* 0x41102cb40b00780b */ /* 0x000fc80003f26000 */
[----:B------:R-:W0:Y:S02]  /*0900*/  MUFU.EX2 R0, R0 ;  /* 0x0000000000007308 */ /* 0x000e240000000800 */
[----:B0-----:R-:W-:-:S06]  /*0910*/  FADD R8, R0, 1 ;  /* 0x3f80000000087421 */ /* 0x001fcc0000000000 */
[----:B------:R-:W0:Y:S02]  /*0920*/  MUFU.RCP R8, R8 ;  /* 0x0000000800087308 */ /* 0x000e240000001000 */
[----:B0-----:R-:W-:-:S05]  /*0930*/  FFMA.FTZ R9, R8, -2, R9 ;  /* 0xc000000008097823 */ /* 0x001fca0000010009 */
[----:B------:R-:W-:-:S04]  /*0940*/  FSEL R9, R9, 1, !P1 ;  /* 0x3f80000009097808 */ /* 0x000fc80004800000 */
[----:B------:R-:W-:Y:S01]  /*0950*/  LOP3.LUT R9, R9, 0x80000000, R10, 0xf8, !PT ;  /* 0x8000000009097812 */ /* 0x000fe200078ef80a */
[----:B------:R-:W-:Y:S06]  /*0960*/  BRA `(.L_x_6) ;  /* 0x00000000001c7947 */ /* 0x000fec0003800000 */
.L_x_5:
[----:B------:R-:W-:Y:S01]  /*0970*/  MOV R0, 0x3c80f082 ;  /* 0x3c80f08200007802 */ /* 0x000fe20000000f00 */
[----:B------:R-:W-:-:S04]  /*0980*/  FMUL R9, R10, R10 ;  /* 0x0000000a0a097220 */ /* 0x000fc80000400000 */
[----:B------:R-:W-:-:S04]  /*0990*/  FFMA.FTZ R0, R9, R0, -0.052303962409496307373 ;  /* 0xbd563cae09007423 */ /* 0x000fc80000010000 */
[----:B------:R-:W-:-:S04]  /*09a0*/  FFMA.FTZ R0, R9, R0, 0.1331529766321182251 ;  /* 0x3e08594109007423 */ /* 0x000fc80000010000 */
[----:B------:R-:W-:-:S04]  /*09b0*/  FFMA.FTZ R0, R9, R0, -0.33332768082618713379 ;  /* 0xbeaaa9ed09007423 */ /* 0x000fc80000010000 */
[----:B------:R-:W-:-:S04]  /*09c0*/  FFMA.FTZ R0, R9, R0, RZ ;  /* 0x0000000009007223 */ /* 0x000fc800000100ff */
[----:B------:R-:W-:-:S07]  /*09d0*/  FFMA.FTZ R9, R10, R0, R10 ;  /* 0x000000000a097223 */ /* 0x000fce000001000a */
.L_x_6:
[----:B------:R-:W-:Y:S05]  /*09e0*/  BSYNC B0 ;  /* 0x0000000000007941 */ /* 0x000fea0003800000 */
.L_x_4:
[----:B------:R-:W-:Y:S01]  /*09f0*/  FADD.FTZ R12, |R7|, -RZ ;  /* 0x800000ff070c7221 */ /* 0x000fe20000010200 */
[----:B------:R-:W-:Y:S01]  /*0a00*/  BSSY B0, `(.L_x_7) ;  /* 0x0000015000007945 */ /* 0x000fe20003800000 */
[----:B------:R-:W-:-:S03]  /*0a10*/  SHF.R.S32.HI R13, RZ, 0x1f, R4 ;  /* 0x0000001fff0d7819 */ /* 0x000fc60000011404 */
        /* <DEDUP_REMOVED lines=12> */
.L_x_8:
[----:B------:R-:W-:Y:S01]  /*0ae0*/  MOV R0, 0x3c80f082 ;  /* 0x3c80f08200007802 */ /* 0x000fe20000000f00 */
[----:B------:R-:W-:-:S04]  /*0af0*/  FMUL R11, R7, R7 ;  /* 0x00000007070b7220 */ /* 0x000fc80000400000 */
[----:B------:R-:W-:-:S04]  /*0b00*/  FFMA.FTZ R0, R11, R0, -0.052303962409496307373 ;  /* 0xbd563cae0b007423 */ /* 0x000fc80000010000 */
[----:B------:R-:W-:-:S04]  /*0b10*/  FFMA.FTZ R0, R11, R0, 0.1331529766321182251 ;  /* 0x3e0859410b007423 */ /* 0x000fc80000010000 */
[----:B------:R-:W-:-:S04]  /*0b20*/  FFMA.FTZ R0, R11, R0, -0.33332768082618713379 ;  /* 0xbeaaa9ed0b007423 */ /* 0x000fc80000010000 */
[----:B------:R-:W-:-:S04]  /*0b30*/  FFMA.FTZ R0, R11, R0, RZ ;  /* 0x000000000b007223 */ /* 0x000fc800000100ff */
[----:B------:R-:W-:-:S07]  /*0b40*/  FFMA.FTZ R7, R7, R0, R7 ;  /* 0x0000000007077223 */ /* 0x000fce0000010007 */
.L_x_9:
[----:B------:R-:W-:Y:S05]  /*0b50*/  BSYNC B0 ;  /* 0x0000000000007941 */ /* 0x000fea0003800000 */
.L_x_7:
[----:B------:R-:W-:Y:S01]  /*0b60*/  ULDC.64 UR6, c[0x0][0x210] ;  /* 0x0000840000067ab9 */ /* 0x000fe20000000a00 */
[----:B-----5:R-:W-:Y:S01]  /*0b70*/  FFMA R2, R5, R9, R2 ;  /* 0x0000000905027223 */ /* 0x020fe20000000002 */
[----:B------:R-:W-:Y:S01]  /*0b80*/  LEA R8, P1, R4, UR6, 0x2 ;  /* 0x0000000604087c11 */ /* 0x000fe2000f8210ff */
[----:B------:R-:W-:-:S03]  /*0b90*/  FFMA R3, R6, R7, R3 ;  /* 0x0000000706037223 */ /* 0x000fc60000000003 */
[----:B------:R-:W-:Y:S01]  /*0ba0*/  LEA.HI.X R9, R4, UR7, R13, 0x2, P1 ;  /* 0x0000000704097c11 */ /* 0x000fe200088f140d */
[----:B------:R-:W-:Y:S08]  /*0bb0*/  @P0 EXIT ;  /* 0x000000000000094d */ /* 0x000ff00003800000 */
[----:B------:R-:W-:Y:S01]  /*0bc0*/  STG.E.64 desc[UR4][R8.64], R2 ;  /* 0x0000000208007986 */ /* 0x000fe2000c101b04 */
[----:B------:R-:W-:Y:S05]  /*0bd0*/  EXIT ;  /* 0x000000000000794d */ /* 0x000fea0003800000 */
.L_x_10:
[----:B------:R-:W-:-:S00]  /*0be0*/  BRA `(.L_x_10) ;  /* 0xfffffffc00fc7947 */ /* 0x000fc0000383ffff */
[----:B------:R-:W-:-:S00]  /*0bf0*/  NOP ;  /* 0x0000000000007918 */ /* 0x000fc00000000000 */
        /* <DEDUP_REMOVED lines=8> */
.L_x_11:


//--------------------- .nv.global.init           --------------------------
	.section	.nv.global.init,"aw",@progbits
.nv.global.init:
	.type		_$_str,@object
	.size		_$_str,(_$_str_$_2 - _$_str)
_$_str:
        /*0000*/ 	.byte	0x5f, 0x5f, 0x43, 0x55, 0x44, 0x41, 0x5f, 0x46, 0x54, 0x5a, 0x00
	.type		_$_str_$_2,@object
	.size		_$_str_$_2,(.L_1 - _$_str_$_2)
_$_str_$_2:
        /*000b*/ 	.byte	0x5f, 0x5f, 0x43, 0x55, 0x44, 0x41, 0x5f, 0x50, 0x52, 0x45, 0x43, 0x5f, 0x53, 0x51, 0x52, 0x54
        /*001b*/ 	.byte	0x00
.L_1:


//--------------------- .nv.constant0.triton_poi_fused__native_batch_norm_legit_no_training_add_mul_softplus_tanh_14 --------------------------
	.section	.nv.constant0.triton_poi_fused__native_batch_norm_legit_no_training_add_mul_softplus_tanh_14,"a",@progbits
	.sectionflags	@""
	.align	4
.nv.constant0.triton_poi_fused__native_batch_norm_legit_no_training_add_mul_softplus_tanh_14:
	.zero		588
